//
// Generated by NVIDIA NVVM Compiler
//
// Compiler Build ID: CL-36424714
// Cuda compilation tools, release 13.0, V13.0.88
// Based on NVVM 20.0.0
//

.version 9.0
.target sm_100
.address_size 64

	// .globl	_Z3addPi

.visible .entry _Z3addPi(
	.param .u64 .ptr .align 1 _Z3addPi_param_0
)
{
	.reg .b32 	%r<7>;
	.reg .b64 	%rd<5>;

	ld.param.u64 	%rd1, [_Z3addPi_param_0];
	cvta.to.global.u64 	%rd2, %rd1;
	mov.u32 	%r1, %ctaid.x;
	mov.u32 	%r2, %ntid.x;
	mov.u32 	%r3, %tid.x;
	mad.lo.s32 	%r4, %r1, %r2, %r3;
	mul.wide.s32 	%rd3, %r4, 4;
	add.s64 	%rd4, %rd2, %rd3;
	ld.global.u32 	%r5, [%rd4];
	add.s32 	%r6, %r5, %r4;
	st.global.u32 	[%rd4], %r6;
	ret;

}


// ===== COMPILED SASS (sm_100) =====

	.target	sm_100

	.elftype	@"ET_EXEC"


//--------------------- .note.nv.tkinfo           --------------------------
	.section	.note.nv.tkinfo,"",@"SHT_NOTE"
	.sectionflags	@"SHF_NOTE_NV_TKINFO"
	.tkinfo
        /*0018*/ 	.word	0x00000002
        /*0030*/ 	.string	""
        /*0030*/ 	.string	"ptxas"
        /*0030*/ 	.string	"Cuda compilation tools, release 13.0, V13.0.88"
        /*0030*/ 	.string	"Build cuda_13.0.r13.0/compiler.36424714_0"
        /*0030*/ 	.string	"-arch sm_100 -m 64 "



//--------------------- .note.nv.cuinfo           --------------------------
	.section	.note.nv.cuinfo,"",@"SHT_NOTE"
	.sectionflags	@"SHF_NOTE_NV_CUINFO"
        /*0018*/ 	.short	0x0002
        /*001a*/ 	.short	0x0064
        /*001c*/ 	.short	0x0082
	.zero		2


//--------------------- .nv.info                  --------------------------
	.section	.nv.info,"",@"SHT_CUDA_INFO"
	.align	4


	//----- nvinfo : EIATTR_REGCOUNT
	.align		4
        /*0000*/ 	.byte	0x04, 0x2f
        /*0002*/ 	.short	(.L_1 - .L_0)
	.align		4
.L_0:
        /*0004*/ 	.word	index@(_Z3addPi)
        /*0008*/ 	.word	0x00000008


	//----- nvinfo : EIATTR_FRAME_SIZE
	.align		4
.L_1:
        /*000c*/ 	.byte	0x04, 0x11
        /*000e*/ 	.short	(.L_3 - .L_2)
	.align		4
.L_2:
        /*0010*/ 	.word	index@(_Z3addPi)
        /*0014*/ 	.word	0x00000000


	//----- nvinfo : EIATTR_MIN_STACK_SIZE
	.align		4
.L_3:
        /*0018*/ 	.byte	0x04, 0x12
        /*001a*/ 	.short	(.L_5 - .L_4)
	.align		4
.L_4:
        /*001c*/ 	.word	index@(_Z3addPi)
        /*0020*/ 	.word	0x00000000
.L_5:


//--------------------- .nv.compat                --------------------------
	.section	.nv.compat,"",@"SHT_CUDA_COMPAT_INFO"
	.align	4
        /*0000*/ 	.byte	0x02, 0x09, 0x00, 0x00, 0x02, 0x02, 0x01, 0x00, 0x02, 0x05, 0x05, 0x00, 0x03, 0x07, 0x01, 0x01
        /*0010*/ 	.byte	0x02, 0x03, 0x00, 0x00, 0x02, 0x06, 0x01, 0x00, 0x04, 0x0b, 0x08, 0x00, 0x09, 0x00, 0x00, 0x00
        /*0020*/ 	.byte	0x00, 0x00, 0x00, 0x00


//--------------------- .nv.info._Z3addPi         --------------------------
	.section	.nv.info._Z3addPi,"",@"SHT_CUDA_INFO"
	.sectionflags	@""
	.align	4


	//----- nvinfo : EIATTR_CUDA_API_VERSION
	.align		4
        /*0000*/ 	.byte	0x04, 0x37
        /*0002*/ 	.short	(.L_7 - .L_6)
.L_6:
        /*0004*/ 	.word	0x00000082


	//----- nvinfo : EIATTR_KPARAM_INFO
	.align		4
.L_7:
        /*0008*/ 	.byte	0x04, 0x17
        /*000a*/ 	.short	(.L_9 - .L_8)
.L_8:
        /*000c*/ 	.word	0x00000000
        /*0010*/ 	.short	0x0000
        /*0012*/ 	.short	0x0000
        /*0014*/ 	.byte	0x00, 0xf5, 0x21, 0x00


	//----- nvinfo : EIATTR_SPARSE_MMA_MASK
	.align		4
.L_9:
        /*0018*/ 	.byte	0x03, 0x50
        /*001a*/ 	.short	0x0000


	//----- nvinfo : EIATTR_MAXREG_COUNT
	.align		4
        /*001c*/ 	.byte	0x03, 0x1b
        /*001e*/ 	.short	0x00ff


	//----- nvinfo : EIATTR_MERCURY_ISA_VERSION
	.align		4
        /*0020*/ 	.byte	0x03, 0x5f
        /*0022*/ 	.short	0x0101


	//----- nvinfo : EIATTR_VRC_CTA_INIT_COUNT
	.align		4
        /*0024*/ 	.byte	0x02, 0x4a
	.zero		1
	.zero		1


	//----- nvinfo : EIATTR_EXIT_INSTR_OFFSETS
	.align		4
        /*0028*/ 	.byte	0x04, 0x1c
        /*002a*/ 	.short	(.L_11 - .L_10)


	//   ....[0]....
.L_10:
        /*002c*/ 	.word	0x000000b0


	//----- nvinfo : EIATTR_CBANK_PARAM_SIZE
	.align		4
.L_11:
        /*0030*/ 	.byte	0x03, 0x19
        /*0032*/ 	.short	0x0008


	//----- nvinfo : EIATTR_PARAM_CBANK
	.align		4
        /*0034*/ 	.byte	0x04, 0x0a
        /*0036*/ 	.short	(.L_13 - .L_12)
	.align		4
.L_12:
        /*0038*/ 	.word	index@(.nv.constant0._Z3addPi)
        /*003c*/ 	.short	0x0380
        /*003e*/ 	.short	0x0008


	//----- nvinfo : EIATTR_SW_WAR
	.align		4
.L_13:
        /*0040*/ 	.byte	0x04, 0x36
        /*0042*/ 	.short	(.L_15 - .L_14)
.L_14:
        /*0044*/ 	.word	0x00000008
.L_15:


//--------------------- .nv.callgraph             --------------------------
	.section	.nv.callgraph,"",@"SHT_CUDA_CALLGRAPH"
	.align	4
	.sectionentsize	8
	.align		4
        /*0000*/ 	.word	0x00000000
	.align		4
        /*0004*/ 	.word	0xffffffff
	.align		4
        /*0008*/ 	.word	0x00000000
	.align		4
        /*000c*/ 	.word	0xfffffffe
	.align		4
        /*0010*/ 	.word	0x00000000
	.align		4
        /*0014*/ 	.word	0xfffffffd
	.align		4
        /*0018*/ 	.word	0x00000000
	.align		4
        /*001c*/ 	.word	0xfffffffc


//--------------------- .text._Z3addPi            --------------------------
	.section	.text._Z3addPi,"ax",@progbits
	.align	128
        .global         _Z3addPi
        .type           _Z3addPi,@function
        .size           _Z3addPi,(.L_x_1 - _Z3addPi)
        .other          _Z3addPi,@"STO_CUDA_ENTRY STV_DEFAULT"
_Z3addPi:
.text._Z3addPi:
[----:B------:R-:W-:Y:S01]  /*0000*/  LDC R1, c[0x0][0x37c] ;  /* 0x0000df00ff017b82 */ /* 0x000fe20000000800 */
[----:B------:R-:W0:Y:S07]  /*0010*/  S2R R0, SR_TID.X ;  /* 0x0000000000007919 */ /* 0x000e2e0000002100 */
[----:B------:R-:W0:Y:S01]  /*0020*/  S2UR UR6, SR_CTAID.X ;  /* 0x00000000000679c3 */ /* 0x000e220000002500 */
[----:B------:R-:W1:Y:S07]  /*0030*/  LDCU.64 UR4, c[0x0][0x358] ;  /* 0x00006b00ff0477ac */ /* 0x000e6e0008000a00 */
[----:B------:R-:W0:Y:S08]  /*0040*/  LDC R5, c[0x0][0x360] ;  /* 0x0000d800ff057b82 */ /* 0x000e300000000800 */
[----:B------:R-:W2:Y:S01]  /*0050*/  LDC.64 R2, c[0x0][0x380] ;  /* 0x0000e000ff027b82 */ /* 0x000ea20000000a00 */
[----:B0-----:R-:W-:-:S04]  /*0060*/  IMAD R5, R5, UR6, R0 ;  /* 0x0000000605057c24 */ /* 0x001fc8000f8e0200 */
[----:B--2---:R-:W-:-:S05]  /*0070*/  IMAD.WIDE R2, R5, 0x4, R2 ;  /* 0x0000000405027825 */ /* 0x004fca00078e0202 */
[----:B-1----:R-:W2:Y:S02]  /*0080*/  LDG.E R0, desc[UR4][R2.64] ;  /* 0x0000000402007981 */ /* 0x002ea4000c1e1900 */
[----:B--2---:R-:W-:-:S05]  /*0090*/  IADD3 R5, PT, PT, R5, R0, RZ ;  /* 0x0000000005057210 */ /* 0x004fca0007ffe0ff */
[----:B------:R-:W-:Y:S01]  /*00a0*/  STG.E desc[UR4][R2.64], R5 ;  /* 0x0000000502007986 */ /* 0x000fe2000c101904 */
[----:B------:R-:W-:Y:S05]  /*00b0*/  EXIT ;  /* 0x000000000000794d */ /* 0x000fea0003800000 */
.L_x_0:
[----:B------:R-:W-:-:S00]  /*00c0*/  BRA `(.L_x_0) ;  /* 0xfffffffc00fc7947 */ /* 0x000fc0000383ffff */
[----:B------:R-:W-:-:S00]  /*00d0*/  NOP ;  /* 0x0000000000007918 */ /* 0x000fc00000000000 */
        /* <DEDUP_REMOVED lines=10> */
.L_x_1:


//--------------------- .nv.shared.reserved.0     --------------------------
	.section	.nv.shared.reserved.0,"aw",@nobits
	.weak		__nv_reservedSMEM_offset_0_alias
	.size		__nv_reservedSMEM_offset_0_alias, 0, 64
	.other		__nv_reservedSMEM_offset_0_alias,@"STO_CUDA_RESERVED_SHARED STV_DEFAULT"
__nv_reservedSMEM_offset_0_alias:
	.zero		0
	.zero		64


//--------------------- .nv.constant0._Z3addPi    --------------------------
	.section	.nv.constant0._Z3addPi,"a",@progbits
	.sectionflags	@""
	.align	4
.nv.constant0._Z3addPi:
	.zero		904


//--------------------- SYMBOLS --------------------------

	.type		.nv.reservedSmem.offset0,@object
	.size		.nv.reservedSmem.offset0,0x4
